//
// Generated by NVIDIA NVVM Compiler
//
// Compiler Build ID: CL-36424714
// Cuda compilation tools, release 13.0, V13.0.88
// Based on NVVM 20.0.0
//

.version 9.0
.target sm_100
.address_size 64

	// .globl	_Z10sum_kernelILi256EEvPiS0_
// _ZZ10sum_kernelILi256EEvPiS0_E11shared_data has been demoted

.visible .entry _Z10sum_kernelILi256EEvPiS0_(
	.param .u64 .ptr .align 1 _Z10sum_kernelILi256EEvPiS0__param_0,
	.param .u64 .ptr .align 1 _Z10sum_kernelILi256EEvPiS0__param_1
)
{
	.reg .pred 	%p<11>;
	.reg .b32 	%r<70>;
	.reg .b64 	%rd<15>;
	// demoted variable
	.shared .align 4 .b8 _ZZ10sum_kernelILi256EEvPiS0_E11shared_data[1024];
	ld.param.u64 	%rd3, [_Z10sum_kernelILi256EEvPiS0__param_0];
	ld.param.u64 	%rd2, [_Z10sum_kernelILi256EEvPiS0__param_1];
	cvta.to.global.u64 	%rd1, %rd3;
	mov.u32 	%r1, %tid.x;
	mov.u32 	%r69, %ntid.x;
	mov.u32 	%r3, %ctaid.x;
	mad.lo.s32 	%r63, %r69, %r3, %r1;
	mov.u32 	%r31, %nctaid.x;
	mul.lo.s32 	%r5, %r69, %r31;
	setp.gt.s32 	%p1, %r63, 33554431;
	mov.b32 	%r68, 0;
	@%p1 bra 	$L__BB0_7;
	add.s32 	%r34, %r63, %r5;
	max.s32 	%r35, %r34, 33554432;
	setp.lt.s32 	%p2, %r34, 33554432;
	selp.u32 	%r36, 1, 0, %p2;
	add.s32 	%r37, %r34, %r36;
	sub.s32 	%r38, %r35, %r37;
	div.u32 	%r39, %r38, %r5;
	add.s32 	%r40, %r39, %r36;
	add.s32 	%r6, %r40, 1;
	and.b32  	%r7, %r6, 3;
	setp.lt.u32 	%p3, %r40, 3;
	mov.b32 	%r68, 0;
	@%p3 bra 	$L__BB0_4;
	and.b32  	%r42, %r6, -4;
	shl.b32 	%r8, %r5, 2;
	neg.s32 	%r59, %r42;
	mov.b32 	%r68, 0;
	mul.wide.s32 	%rd6, %r5, 4;
$L__BB0_3:
	mul.wide.s32 	%rd4, %r63, 4;
	add.s64 	%rd5, %rd1, %rd4;
	ld.global.u32 	%r43, [%rd5];
	add.s32 	%r44, %r43, %r68;
	add.s64 	%rd7, %rd5, %rd6;
	ld.global.u32 	%r45, [%rd7];
	add.s32 	%r46, %r45, %r44;
	add.s64 	%rd8, %rd7, %rd6;
	ld.global.u32 	%r47, [%rd8];
	add.s32 	%r48, %r47, %r46;
	add.s64 	%rd9, %rd8, %rd6;
	ld.global.u32 	%r49, [%rd9];
	add.s32 	%r68, %r49, %r48;
	add.s32 	%r63, %r63, %r8;
	add.s32 	%r59, %r59, 4;
	setp.ne.s32 	%p4, %r59, 0;
	@%p4 bra 	$L__BB0_3;
$L__BB0_4:
	setp.eq.s32 	%p5, %r7, 0;
	@%p5 bra 	$L__BB0_7;
	neg.s32 	%r65, %r7;
$L__BB0_6:
	.pragma "nounroll";
	mul.wide.s32 	%rd10, %r63, 4;
	add.s64 	%rd11, %rd1, %rd10;
	ld.global.u32 	%r50, [%rd11];
	add.s32 	%r68, %r50, %r68;
	add.s32 	%r63, %r63, %r5;
	add.s32 	%r65, %r65, 1;
	setp.ne.s32 	%p6, %r65, 0;
	@%p6 bra 	$L__BB0_6;
$L__BB0_7:
	shl.b32 	%r51, %r1, 2;
	mov.u32 	%r52, _ZZ10sum_kernelILi256EEvPiS0_E11shared_data;
	add.s32 	%r27, %r52, %r51;
	st.shared.u32 	[%r27], %r68;
	bar.sync 	0;
	setp.lt.u32 	%p7, %r69, 2;
	@%p7 bra 	$L__BB0_11;
$L__BB0_8:
	shr.u32 	%r29, %r69, 1;
	setp.ge.u32 	%p8, %r1, %r29;
	@%p8 bra 	$L__BB0_10;
	shl.b32 	%r53, %r29, 2;
	add.s32 	%r54, %r27, %r53;
	ld.shared.u32 	%r55, [%r54];
	ld.shared.u32 	%r56, [%r27];
	add.s32 	%r57, %r56, %r55;
	st.shared.u32 	[%r27], %r57;
$L__BB0_10:
	bar.sync 	0;
	setp.gt.u32 	%p9, %r69, 3;
	mov.u32 	%r69, %r29;
	@%p9 bra 	$L__BB0_8;
$L__BB0_11:
	setp.ne.s32 	%p10, %r1, 0;
	@%p10 bra 	$L__BB0_13;
	ld.shared.u32 	%r58, [_ZZ10sum_kernelILi256EEvPiS0_E11shared_data];
	cvta.to.global.u64 	%rd12, %rd2;
	mul.wide.u32 	%rd13, %r3, 4;
	add.s64 	%rd14, %rd12, %rd13;
	st.global.u32 	[%rd14], %r58;
$L__BB0_13:
	ret;

}


// ===== COMPILED SASS (sm_100) =====

	.target	sm_100

	.elftype	@"ET_EXEC"


//--------------------- .note.nv.tkinfo           --------------------------
	.section	.note.nv.tkinfo,"",@"SHT_NOTE"
	.sectionflags	@"SHF_NOTE_NV_TKINFO"
	.tkinfo
        /*0018*/ 	.word	0x00000002
        /*0030*/ 	.string	""
        /*0030*/ 	.string	"ptxas"
        /*0030*/ 	.string	"Cuda compilation tools, release 13.0, V13.0.88"
        /*0030*/ 	.string	"Build cuda_13.0.r13.0/compiler.36424714_0"
        /*0030*/ 	.string	"-arch sm_100 -m 64 "



//--------------------- .note.nv.cuinfo           --------------------------
	.section	.note.nv.cuinfo,"",@"SHT_NOTE"
	.sectionflags	@"SHF_NOTE_NV_CUINFO"
        /*0018*/ 	.short	0x0002
        /*001a*/ 	.short	0x0064
        /*001c*/ 	.short	0x0082
	.zero		2


//--------------------- .nv.info                  --------------------------
	.section	.nv.info,"",@"SHT_CUDA_INFO"
	.align	4


	//----- nvinfo : EIATTR_REGCOUNT
	.align		4
        /*0000*/ 	.byte	0x04, 0x2f
        /*0002*/ 	.short	(.L_1 - .L_0)
	.align		4
.L_0:
        /*0004*/ 	.word	index@(_Z10sum_kernelILi256EEvPiS0_)
        /*0008*/ 	.word	0x00000020


	//----- nvinfo : EIATTR_FRAME_SIZE
	.align		4
.L_1:
        /*000c*/ 	.byte	0x04, 0x11
        /*000e*/ 	.short	(.L_3 - .L_2)
	.align		4
.L_2:
        /*0010*/ 	.word	index@(_Z10sum_kernelILi256EEvPiS0_)
        /*0014*/ 	.word	0x00000000


	//----- nvinfo : EIATTR_MIN_STACK_SIZE
	.align		4
.L_3:
        /*0018*/ 	.byte	0x04, 0x12
        /*001a*/ 	.short	(.L_5 - .L_4)
	.align		4
.L_4:
        /*001c*/ 	.word	index@(_Z10sum_kernelILi256EEvPiS0_)
        /*0020*/ 	.word	0x00000000
.L_5:


//--------------------- .nv.compat                --------------------------
	.section	.nv.compat,"",@"SHT_CUDA_COMPAT_INFO"
	.align	4
        /*0000*/ 	.byte	0x02, 0x09, 0x00, 0x00, 0x02, 0x02, 0x01, 0x00, 0x02, 0x05, 0x05, 0x00, 0x03, 0x07, 0x01, 0x01
        /*0010*/ 	.byte	0x02, 0x03, 0x00, 0x00, 0x02, 0x06, 0x01, 0x00, 0x04, 0x0b, 0x08, 0x00, 0x09, 0x00, 0x00, 0x00
        /*0020*/ 	.byte	0x00, 0x00, 0x00, 0x00


//--------------------- .nv.info._Z10sum_kernelILi256EEvPiS0_ --------------------------
	.section	.nv.info._Z10sum_kernelILi256EEvPiS0_,"",@"SHT_CUDA_INFO"
	.sectionflags	@""
	.align	4


	//----- nvinfo : EIATTR_CUDA_API_VERSION
	.align		4
        /*0000*/ 	.byte	0x04, 0x37
        /*0002*/ 	.short	(.L_7 - .L_6)
.L_6:
        /*0004*/ 	.word	0x00000082


	//----- nvinfo : EIATTR_KPARAM_INFO
	.align		4
.L_7:
        /*0008*/ 	.byte	0x04, 0x17
        /*000a*/ 	.short	(.L_9 - .L_8)
.L_8:
        /*000c*/ 	.word	0x00000000
        /*0010*/ 	.short	0x0001
        /*0012*/ 	.short	0x0008
        /*0014*/ 	.byte	0x00, 0xf5, 0x21, 0x00


	//----- nvinfo : EIATTR_KPARAM_INFO
	.align		4
.L_9:
        /*0018*/ 	.byte	0x04, 0x17
        /*001a*/ 	.short	(.L_11 - .L_10)
.L_10:
        /*001c*/ 	.word	0x00000000
        /*0020*/ 	.short	0x0000
        /*0022*/ 	.short	0x0000
        /*0024*/ 	.byte	0x00, 0xf5, 0x21, 0x00


	//----- nvinfo : EIATTR_SPARSE_MMA_MASK
	.align		4
.L_11:
        /*0028*/ 	.byte	0x03, 0x50
        /*002a*/ 	.short	0x0000


	//----- nvinfo : EIATTR_MAXREG_COUNT
	.align		4
        /*002c*/ 	.byte	0x03, 0x1b
        /*002e*/ 	.short	0x00ff


	//----- nvinfo : EIATTR_NUM_BARRIERS
	.align		4
        /*0030*/ 	.byte	0x02, 0x4c
        /*0032*/ 	.byte	0x01
	.zero		1


	//----- nvinfo : EIATTR_MERCURY_ISA_VERSION
	.align		4
        /*0034*/ 	.byte	0x03, 0x5f
        /*0036*/ 	.short	0x0101


	//----- nvinfo : EIATTR_VRC_CTA_INIT_COUNT
	.align		4
        /*0038*/ 	.byte	0x02, 0x4a
	.zero		1
	.zero		1


	//----- nvinfo : EIATTR_EXIT_INSTR_OFFSETS
	.align		4
        /*003c*/ 	.byte	0x04, 0x1c
        /*003e*/ 	.short	(.L_13 - .L_12)


	//   ....[0]....
.L_12:
        /*0040*/ 	.word	0x00000ba0


	//   ....[1]....
        /*0044*/ 	.word	0x00000c20


	//----- nvinfo : EIATTR_CRS_STACK_SIZE
	.align		4
.L_13:
        /*0048*/ 	.byte	0x04, 0x1e
        /*004a*/ 	.short	(.L_15 - .L_14)
.L_14:
        /*004c*/ 	.word	0x00000000


	//----- nvinfo : EIATTR_CBANK_PARAM_SIZE
	.align		4
.L_15:
        /*0050*/ 	.byte	0x03, 0x19
        /*0052*/ 	.short	0x0010


	//----- nvinfo : EIATTR_PARAM_CBANK
	.align		4
        /*0054*/ 	.byte	0x04, 0x0a
        /*0056*/ 	.short	(.L_17 - .L_16)
	.align		4
.L_16:
        /*0058*/ 	.word	index@(.nv.constant0._Z10sum_kernelILi256EEvPiS0_)
        /*005c*/ 	.short	0x0380
        /*005e*/ 	.short	0x0010


	//----- nvinfo : EIATTR_SW_WAR
	.align		4
.L_17:
        /*0060*/ 	.byte	0x04, 0x36
        /*0062*/ 	.short	(.L_19 - .L_18)
.L_18:
        /*0064*/ 	.word	0x00000008
.L_19:


//--------------------- .nv.callgraph             --------------------------
	.section	.nv.callgraph,"",@"SHT_CUDA_CALLGRAPH"
	.align	4
	.sectionentsize	8
	.align		4
        /*0000*/ 	.word	0x00000000
	.align		4
        /*0004*/ 	.word	0xffffffff
	.align		4
        /*0008*/ 	.word	0x00000000
	.align		4
        /*000c*/ 	.word	0xfffffffe
	.align		4
        /*0010*/ 	.word	0x00000000
	.align		4
        /*0014*/ 	.word	0xfffffffd
	.align		4
        /*0018*/ 	.word	0x00000000
	.align		4
        /*001c*/ 	.word	0xfffffffc


//--------------------- .text._Z10sum_kernelILi256EEvPiS0_ --------------------------
	.section	.text._Z10sum_kernelILi256EEvPiS0_,"ax",@progbits
	.align	128
        .global         _Z10sum_kernelILi256EEvPiS0_
        .type           _Z10sum_kernelILi256EEvPiS0_,@function
        .size           _Z10sum_kernelILi256EEvPiS0_,(.L_x_15 - _Z10sum_kernelILi256EEvPiS0_)
        .other          _Z10sum_kernelILi256EEvPiS0_,@"STO_CUDA_ENTRY STV_DEFAULT"
_Z10sum_kernelILi256EEvPiS0_:
.text._Z10sum_kernelILi256EEvPiS0_:
[----:B------:R-:W-:Y:S01]  /*0000*/  LDC R1, c[0x0][0x37c] ;  /* 0x0000df00ff017b82 */ /* 0x000fe20000000800 */
[----:B------:R-:W0:Y:S01]  /*0010*/  S2R R0, SR_TID.X ;  /* 0x0000000000007919 */ /* 0x000e220000002100 */
[----:B------:R-:W1:Y:S06]  /*0020*/  LDCU UR4, c[0x0][0x360] ;  /* 0x00006c00ff0477ac */ /* 0x000e6c0008000800 */
[----:B------:R-:W2:Y:S01]  /*0030*/  LDC R5, c[0x0][0x370] ;  /* 0x0000dc00ff057b82 */ /* 0x000ea20000000800 */
[----:B------:R-:W-:Y:S01]  /*0040*/  BSSY.RECONVERGENT B2, `(.L_x_0) ;  /* 0x00000a0000027945 */ /* 0x000fe20003800200 */
[----:B------:R-:W0:Y:S01]  /*0050*/  S2R R3, SR_CTAID.X ;  /* 0x0000000000037919 */ /* 0x000e220000002500 */
[----:B------:R-:W3:Y:S01]  /*0060*/  LDCU.64 UR6, c[0x0][0x358] ;  /* 0x00006b00ff0677ac */ /* 0x000ee20008000a00 */
[----:B------:R-:W-:-:S02]  /*0070*/  IMAD.MOV.U32 R8, RZ, RZ, RZ ;  /* 0x000000ffff087224 */ /* 0x000fc400078e00ff */
[----:B-1----:R-:W-:Y:S02]  /*0080*/  IMAD.U32 R4, RZ, RZ, UR4 ;  /* 0x00000004ff047e24 */ /* 0x002fe4000f8e00ff */
[----:B--2---:R-:W-:Y:S02]  /*0090*/  IMAD R5, R5, UR4, RZ ;  /* 0x0000000405057c24 */ /* 0x004fe4000f8e02ff */
[----:B0-----:R-:W-:-:S05]  /*00a0*/  IMAD R6, R3, UR4, R0 ;  /* 0x0000000403067c24 */ /* 0x001fca000f8e0200 */
[----:B------:R-:W-:-:S13]  /*00b0*/  ISETP.GT.AND P0, PT, R6, 0x1ffffff, PT ;  /* 0x01ffffff0600780c */ /* 0x000fda0003f04270 */
[----:B---3--:R-:W-:Y:S05]  /*00c0*/  @P0 BRA `(.L_x_1) ;  /* 0x00000008005c0947 */ /* 0x008fea0003800000 */
[----:B------:R-:W0:Y:S01]  /*00d0*/  I2F.U32.RP R11, R5 ;  /* 0x00000005000b7306 */ /* 0x000e220000209000 */
[C---:B------:R-:W-:Y:S01]  /*00e0*/  IMAD.IADD R2, R5.reuse, 0x1, R6 ;  /* 0x0000000105027824 */ /* 0x040fe200078e0206 */
[----:B------:R-:W-:Y:S01]  /*00f0*/  ISETP.NE.U32.AND P2, PT, R5, RZ, PT ;  /* 0x000000ff0500720c */ /* 0x000fe20003f45070 */
[----:B------:R-:W-:Y:S01]  /*0100*/  IMAD.MOV R13, RZ, RZ, -R5 ;  /* 0x000000ffff0d7224 */ /* 0x000fe200078e0a05 */
[----:B------:R-:W-:Y:S02]  /*0110*/  BSSY.RECONVERGENT B1, `(.L_x_2) ;  /* 0x0000087000017945 */ /* 0x000fe40003800200 */
[C---:B------:R-:W-:Y:S02]  /*0120*/  ISETP.GE.AND P0, PT, R2.reuse, 0x2000000, PT ;  /* 0x020000000200780c */ /* 0x040fe40003f06270 */
[----:B------:R-:W-:Y:S02]  /*0130*/  VIMNMX R7, PT, PT, R2, 0x2000000, !PT ;  /* 0x0200000002077848 */ /* 0x000fe40007fe0100 */
[----:B------:R-:W-:-:S04]  /*0140*/  SEL R10, RZ, 0x1, P0 ;  /* 0x00000001ff0a7807 */ /* 0x000fc80000000000 */
[----:B------:R-:W-:Y:S01]  /*0150*/  IADD3 R2, PT, PT, R7, -R2, -R10 ;  /* 0x8000000207027210 */ /* 0x000fe20007ffe80a */
[----:B0-----:R-:W0:Y:S02]  /*0160*/  MUFU.RCP R11, R11 ;  /* 0x0000000b000b7308 */ /* 0x001e240000001000 */
[----:B0-----:R-:W-:-:S06]  /*0170*/  IADD3 R8, PT, PT, R11, 0xffffffe, RZ ;  /* 0x0ffffffe0b087810 */ /* 0x001fcc0007ffe0ff */
[----:B------:R0:W1:Y:S02]  /*0180*/  F2I.FTZ.U32.TRUNC.NTZ R9, R8 ;  /* 0x0000000800097305 */ /* 0x000064000021f000 */
[----:B0-----:R-:W-:Y:S02]  /*0190*/  HFMA2 R8, -RZ, RZ, 0, 0 ;  /* 0x00000000ff087431 */ /* 0x001fe400000001ff */
[----:B-1----:R-:W-:-:S04]  /*01a0*/  IMAD R13, R13, R9, RZ ;  /* 0x000000090d0d7224 */ /* 0x002fc800078e02ff */
[----:B------:R-:W-:-:S06]  /*01b0*/  IMAD.HI.U32 R9, R9, R13, R8 ;  /* 0x0000000d09097227 */ /* 0x000fcc00078e0008 */
[----:B------:R-:W-:-:S04]  /*01c0*/  IMAD.HI.U32 R9, R9, R2, RZ ;  /* 0x0000000209097227 */ /* 0x000fc800078e00ff */
[----:B------:R-:W-:-:S04]  /*01d0*/  IMAD.MOV R7, RZ, RZ, -R9 ;  /* 0x000000ffff077224 */ /* 0x000fc800078e0a09 */
[----:B------:R-:W-:-:S05]  /*01e0*/  IMAD R2, R5, R7, R2 ;  /* 0x0000000705027224 */ /* 0x000fca00078e0202 */
[----:B------:R-:W-:-:S13]  /*01f0*/  ISETP.GE.U32.AND P0, PT, R2, R5, PT ;  /* 0x000000050200720c */ /* 0x000fda0003f06070 */
[----:B------:R-:W-:Y:S01]  /*0200*/  @P0 IMAD.IADD R2, R2, 0x1, -R5 ;  /* 0x0000000102020824 */ /* 0x000fe200078e0a05 */
[----:B------:R-:W-:-:S04]  /*0210*/  @P0 IADD3 R9, PT, PT, R9, 0x1, RZ ;  /* 0x0000000109090810 */ /* 0x000fc80007ffe0ff */
[----:B------:R-:W-:-:S13]  /*0220*/  ISETP.GE.U32.AND P1, PT, R2, R5, PT ;  /* 0x000000050200720c */ /* 0x000fda0003f26070 */
[----:B------:R-:W-:Y:S01]  /*0230*/  @P1 VIADD R9, R9, 0x1 ;  /* 0x0000000109091836 */ /* 0x000fe20000000000 */
[----:B------:R-:W-:-:S05]  /*0240*/  @!P2 LOP3.LUT R9, RZ, R5, RZ, 0x33, !PT ;  /* 0x00000005ff09a212 */ /* 0x000fca00078e33ff */
[----:B------:R-:W-:-:S05]  /*0250*/  IMAD.IADD R9, R10, 0x1, R9 ;  /* 0x000000010a097824 */ /* 0x000fca00078e0209 */
[C---:B------:R-:W-:Y:S02]  /*0260*/  ISETP.GE.U32.AND P0, PT, R9.reuse, 0x3, PT ;  /* 0x000000030900780c */ /* 0x040fe40003f06070 */
[----:B------:R-:W-:-:S04]  /*0270*/  IADD3 R2, PT, PT, R9, 0x1, RZ ;  /* 0x0000000109027810 */ /* 0x000fc80007ffe0ff */
[----:B------:R-:W-:-:S07]  /*0280*/  LOP3.LUT R7, R2, 0x3, RZ, 0xc0, !PT ;  /* 0x0000000302077812 */ /* 0x000fce00078ec0ff */
[----:B------:R-:W-:Y:S05]  /*0290*/  @!P0 BRA `(.L_x_3) ;  /* 0x0000000400b88947 */ /* 0x000fea0003800000 */
[----:B------:R-:W-:Y:S01]  /*02a0*/  LOP3.LUT R2, R2, 0xfffffffc, RZ, 0xc0, !PT ;  /* 0xfffffffc02027812 */ /* 0x000fe200078ec0ff */
[----:B------:R-:W-:Y:S01]  /*02b0*/  BSSY.RELIABLE B0, `(.L_x_4) ;  /* 0x000005d000007945 */ /* 0x000fe20003800100 */
[----:B------:R-:W-:-:S03]  /*02c0*/  IMAD.MOV.U32 R8, RZ, RZ, RZ ;  /* 0x000000ffff087224 */ /* 0x000fc600078e00ff */
[----:B------:R-:W-:-:S05]  /*02d0*/  IMAD.MOV R2, RZ, RZ, -R2 ;  /* 0x000000ffff027224 */ /* 0x000fca00078e0a02 */
[----:B------:R-:W-:-:S13]  /*02e0*/  ISETP.GE.AND P0, PT, R2, RZ, PT ;  /* 0x000000ff0200720c */ /* 0x000fda0003f06270 */
[----:B------:R-:W-:Y:S05]  /*02f0*/  @P0 BRA `(.L_x_5) ;  /* 0x0000000400600947 */ /* 0x000fea0003800000 */
[----:B------:R-:W-:Y:S01]  /*0300*/  IADD3 R9, PT, PT, -R2, RZ, RZ ;  /* 0x000000ff02097210 */ /* 0x000fe20007ffe1ff */
[----:B------:R-:W-:Y:S01]  /*0310*/  BSSY.RECONVERGENT B3, `(.L_x_6) ;  /* 0x0000035000037945 */ /* 0x000fe20003800200 */
[----:B------:R-:W-:Y:S02]  /*0320*/  PLOP3.LUT P0, PT, PT, PT, PT, 0x80, 0x8 ;  /* 0x000000000008781c */ /* 0x000fe40003f0f070 */
[----:B------:R-:W-:-:S13]  /*0330*/  ISETP.GT.AND P1, PT, R9, 0xc, PT ;  /* 0x0000000c0900780c */ /* 0x000fda0003f24270 */
[----:B------:R-:W-:Y:S05]  /*0340*/  @!P1 BRA `(.L_x_7) ;  /* 0x0000000000c49947 */ /* 0x000fea0003800000 */
[----:B------:R-:W-:-:S13]  /*0350*/  PLOP3.LUT P0, PT, PT, PT, PT, 0x8, 0x80 ;  /* 0x000000000080781c */ /* 0x000fda0003f0e170 */
.L_x_8:
[----:B------:R-:W0:Y:S01]  /*0360*/  LDC.64 R12, c[0x0][0x380] ;  /* 0x0000e000ff0c7b82 */ /* 0x000e220000000a00 */
[----:B------:R-:W-:Y:S02]  /*0370*/  IMAD R9, R5, 0x4, R6 ;  /* 0x0000000405097824 */ /* 0x000fe400078e0206 */
[----:B0-----:R-:W-:-:S03]  /*0380*/  IMAD.WIDE R28, R6, 0x4, R12 ;  /* 0x00000004061c7825 */ /* 0x001fc600078e020c */
[----:B------:R-:W-:Y:S01]  /*0390*/  LEA R6, R5, R9, 0x2 ;  /* 0x0000000905067211 */ /* 0x000fe200078e10ff */
[----:B------:R-:W-:-:S04]  /*03a0*/  IMAD.WIDE R24, R9, 0x4, R12 ;  /* 0x0000000409187825 */ /* 0x000fc800078e020c */
[C---:B------:R-:W-:Y:S02]  /*03b0*/  IMAD.WIDE R14, R5.reuse, 0x4, R28 ;  /* 0x00000004050e7825 */ /* 0x040fe400078e021c */
[----:B------:R-:W2:Y:S02]  /*03c0*/  LDG.E R28, desc[UR6][R28.64] ;  /* 0x000000061c1c7981 */ /* 0x000ea4000c1e1900 */
[C---:B------:R-:W-:Y:S02]  /*03d0*/  IMAD.WIDE R20, R5.reuse, 0x4, R24 ;  /* 0x0000000405147825 */ /* 0x040fe400078e0218 */
[----:B------:R0:W2:Y:S02]  /*03e0*/  LDG.E R27, desc[UR6][R14.64] ;  /* 0x000000060e1b7981 */ /* 0x0000a4000c1e1900 */
[----:B------:R-:W-:Y:S02]  /*03f0*/  IMAD.WIDE R16, R5, 0x4, R14 ;  /* 0x0000000405107825 */ /* 0x000fe400078e020e */
[----:B------:R1:W3:Y:S02]  /*0400*/  LDG.E R23, desc[UR6][R20.64] ;  /* 0x0000000614177981 */ /* 0x0002e4000c1e1900 */
[----:B------:R-:W-:-:S02]  /*0410*/  IMAD.WIDE R10, R6, 0x4, R12 ;  /* 0x00000004060a7825 */ /* 0x000fc400078e020c */
[----:B------:R-:W3:Y:S02]  /*0420*/  LDG.E R24, desc[UR6][R24.64] ;  /* 0x0000000618187981 */ /* 0x000ee4000c1e1900 */
[C---:B0-----:R-:W-:Y:S02]  /*0430*/  IMAD.WIDE R14, R5.reuse, 0x4, R16 ;  /* 0x00000004050e7825 */ /* 0x041fe400078e0210 */
[----:B------:R0:W4:Y:S02]  /*0440*/  LDG.E R26, desc[UR6][R16.64] ;  /* 0x00000006101a7981 */ /* 0x000124000c1e1900 */
[----:B-1----:R-:W-:-:S04]  /*0450*/  IMAD.WIDE R20, R5, 0x4, R20 ;  /* 0x0000000405147825 */ /* 0x002fc800078e0214 */
[C---:B------:R-:W-:Y:S01]  /*0460*/  IMAD R6, R5.reuse, 0x4, R6 ;  /* 0x0000000405067824 */ /* 0x040fe200078e0206 */
[----:B------:R1:W4:Y:S01]  /*0470*/  LDG.E R25, desc[UR6][R14.64] ;  /* 0x000000060e197981 */ /* 0x000322000c1e1900 */
[----:B------:R-:W-:-:S03]  /*0480*/  IMAD.WIDE R18, R5, 0x4, R10 ;  /* 0x0000000405127825 */ /* 0x000fc600078e020a */
[----:B------:R-:W5:Y:S01]  /*0490*/  LDG.E R10, desc[UR6][R10.64] ;  /* 0x000000060a0a7981 */ /* 0x000f62000c1e1900 */
[----:B------:R-:W-:-:S03]  /*04a0*/  IMAD.WIDE R12, R6, 0x4, R12 ;  /* 0x00000004060c7825 */ /* 0x000fc600078e020c */
[----:B------:R-:W5:Y:S01]  /*04b0*/  LDG.E R22, desc[UR6][R20.64] ;  /* 0x0000000614167981 */ /* 0x000f62000c1e1900 */
[----:B0-----:R-:W-:-:S03]  /*04c0*/  IMAD.WIDE R16, R5, 0x4, R20 ;  /* 0x0000000405107825 */ /* 0x001fc600078e0214 */
[----:B------:R0:W5:Y:S01]  /*04d0*/  LDG.E R9, desc[UR6][R18.64] ;  /* 0x0000000612097981 */ /* 0x000162000c1e1900 */
[----:B-1----:R-:W-:-:S03]  /*04e0*/  IMAD.WIDE R14, R5, 0x4, R18 ;  /* 0x00000004050e7825 */ /* 0x002fc600078e0212 */
[----:B------:R1:W5:Y:S04]  /*04f0*/  LDG.E R11, desc[UR6][R16.64] ;  /* 0x00000006100b7981 */ /* 0x000368000c1e1900 */
[----:B------:R-:W5:Y:S01]  /*0500*/  LDG.E R29, desc[UR6][R14.64] ;  /* 0x000000060e1d7981 */ /* 0x000f62000c1e1900 */
[----:B0-----:R-:W-:-:S04]  /*0510*/  IMAD.WIDE R18, R5, 0x4, R14 ;  /* 0x0000000405127825 */ /* 0x001fc800078e020e */
[C---:B-1----:R-:W-:Y:S02]  /*0520*/  IMAD.WIDE R16, R5.reuse, 0x4, R12 ;  /* 0x0000000405107825 */ /* 0x042fe400078e020c */
[----:B------:R-:W5:Y:S02]  /*0530*/  LDG.E R18, desc[UR6][R18.64] ;  /* 0x0000000612127981 */ /* 0x000f64000c1e1900 */
[C---:B------:R-:W-:Y:S02]  /*0540*/  IMAD.WIDE R20, R5.reuse, 0x4, R16 ;  /* 0x0000000405147825 */ /* 0x040fe400078e0210 */
[----:B------:R0:W5:Y:S04]  /*0550*/  LDG.E R14, desc[UR6][R12.64] ;  /* 0x000000060c0e7981 */ /* 0x000168000c1e1900 */
[----:B------:R-:W5:Y:S01]  /*0560*/  LDG.E R17, desc[UR6][R16.64] ;  /* 0x0000000610117981 */ /* 0x000f62000c1e1900 */
[----:B0-----:R-:W-:-:S03]  /*0570*/  IMAD.WIDE R12, R5, 0x4, R20 ;  /* 0x00000004050c7825 */ /* 0x001fc600078e0214 */
[----:B------:R-:W5:Y:S04]  /*0580*/  LDG.E R20, desc[UR6][R20.64] ;  /* 0x0000000614147981 */ /* 0x000f68000c1e1900 */
[----:B------:R-:W5:Y:S01]  /*0590*/  LDG.E R13, desc[UR6][R12.64] ;  /* 0x000000060c0d7981 */ /* 0x000f62000c1e1900 */
[----:B------:R-:W-:-:S04]  /*05a0*/  IADD3 R2, PT, PT, R2, 0x10, RZ ;  /* 0x0000001002027810 */ /* 0x000fc80007ffe0ff */
[----:B------:R-:W-:Y:S01]  /*05b0*/  ISETP.GE.AND P1, PT, R2, -0xc, PT ;  /* 0xfffffff40200780c */ /* 0x000fe20003f26270 */
[----:B------:R-:W-:Y:S01]  /*05c0*/  IMAD R6, R5, 0x4, R6 ;  /* 0x0000000405067824 */ /* 0x000fe200078e0206 */
[----:B--2---:R-:W-:-:S04]  /*05d0*/  IADD3 R27, PT, PT, R27, R28, R8 ;  /* 0x0000001c1b1b7210 */ /* 0x004fc80007ffe008 */
[----:B----4-:R-:W-:-:S04]  /*05e0*/  IADD3 R25, PT, PT, R25, R26, R27 ;  /* 0x0000001a19197210 */ /* 0x010fc80007ffe01b */
[----:B---3--:R-:W-:-:S04]  /*05f0*/  IADD3 R23, PT, PT, R23, R24, R25 ;  /* 0x0000001817177210 */ /* 0x008fc80007ffe019 */
[----:B-----5:R-:W-:-:S04]  /*0600*/  IADD3 R11, PT, PT, R11, R22, R23 ;  /* 0x000000160b0b7210 */ /* 0x020fc80007ffe017 */
[----:B------:R-:W-:-:S04]  /*0610*/  IADD3 R9, PT, PT, R9, R10, R11 ;  /* 0x0000000a09097210 */ /* 0x000fc80007ffe00b */
[----:B------:R-:W-:-:S04]  /*0620*/  IADD3 R9, PT, PT, R18, R29, R9 ;  /* 0x0000001d12097210 */ /* 0x000fc80007ffe009 */
[----:B------:R-:W-:-:S04]  /*0630*/  IADD3 R9, PT, PT, R17, R14, R9 ;  /* 0x0000000e11097210 */ /* 0x000fc80007ffe009 */
[----:B------:R-:W-:Y:S01]  /*0640*/  IADD3 R8, PT, PT, R13, R20, R9 ;  /* 0x000000140d087210 */ /* 0x000fe20007ffe009 */
[----:B------:R-:W-:Y:S06]  /*0650*/  @!P1 BRA `(.L_x_8) ;  /* 0xfffffffc00409947 */ /* 0x000fec000383ffff */
.L_x_7:
[----:B------:R-:W-:Y:S05]  /*0660*/  BSYNC.RECONVERGENT B3 ;  /* 0x0000000000037941 */ /* 0x000fea0003800200 */
.L_x_6:
[----:B------:R-:W-:Y:S01]  /*0670*/  IADD3 R9, PT, PT, -R2, RZ, RZ ;  /* 0x000000ff02097210 */ /* 0x000fe20007ffe1ff */
[----:B------:R-:W-:Y:S03]  /*0680*/  BSSY.RECONVERGENT B3, `(.L_x_9) ;  /* 0x000001c000037945 */ /* 0x000fe60003800200 */
[----:B------:R-:W-:-:S13]  /*0690*/  ISETP.GT.AND P1, PT, R9, 0x4, PT ;  /* 0x000000040900780c */ /* 0x000fda0003f24270 */
[----:B------:R-:W-:Y:S05]  /*06a0*/  @!P1 BRA `(.L_x_10) ;  /* 0x0000000000649947 */ /* 0x000fea0003800000 */
[----:B------:R-:W0:Y:S02]  /*06b0*/  LDC.64 R10, c[0x0][0x380] ;  /* 0x0000e000ff0a7b82 */ /* 0x000e240000000a00 */
[----:B0-----:R-:W-:-:S04]  /*06c0*/  IMAD.WIDE R22, R6, 0x4, R10 ;  /* 0x0000000406167825 */ /* 0x001fc800078e020a */
[C---:B------:R-:W-:Y:S02]  /*06d0*/  IMAD R6, R5.reuse, 0x4, R6 ;  /* 0x0000000405067824 */ /* 0x040fe400078e0206 */
[----:B------:R-:W-:Y:S02]  /*06e0*/  IMAD.WIDE R16, R5, 0x4, R22 ;  /* 0x0000000405107825 */ /* 0x000fe400078e0216 */
[----:B------:R-:W2:Y:S02]  /*06f0*/  LDG.E R23, desc[UR6][R22.64] ;  /* 0x0000000616177981 */ /* 0x000ea4000c1e1900 */
[----:B------:R-:W-:-:S04]  /*0700*/  IMAD.WIDE R10, R6, 0x4, R10 ;  /* 0x00000004060a7825 */ /* 0x000fc800078e020a */
[C---:B------:R-:W-:Y:S02]  /*0710*/  IMAD.WIDE R12, R5.reuse, 0x4, R16 ;  /* 0x00000004050c7825 */ /* 0x040fe400078e0210 */
[----:B------:R-:W2:Y:S02]  /*0720*/  LDG.E R16, desc[UR6][R16.64] ;  /* 0x0000000610107981 */ /* 0x000ea4000c1e1900 */
[C---:B------:R-:W-:Y:S02]  /*0730*/  IMAD.WIDE R14, R5.reuse, 0x4, R10 ;  /* 0x00000004050e7825 */ /* 0x040fe400078e020a */
[----:B------:R-:W3:Y:S02]  /*0740*/  LDG.E R10, desc[UR6][R10.64] ;  /* 0x000000060a0a7981 */ /* 0x000ee4000c1e1900 */
[C---:B------:R-:W-:Y:S02]  /*0750*/  IMAD.WIDE R18, R5.reuse, 0x4, R12 ;  /* 0x0000000405127825 */ /* 0x040fe400078e020c */
[----:B------:R-:W4:Y:S02]  /*0760*/  LDG.E R12, desc[UR6][R12.64] ;  /* 0x000000060c0c7981 */ /* 0x000f24000c1e1900 */
[----:B------:R-:W-:-:S02]  /*0770*/  IMAD.WIDE R20, R5, 0x4, R14 ;  /* 0x0000000405147825 */ /* 0x000fc400078e020e */
[----:B------:R-:W4:Y:S02]  /*0780*/  LDG.E R18, desc[UR6][R18.64] ;  /* 0x0000000612127981 */ /* 0x000f24000c1e1900 */
[C---:B------:R-:W-:Y:S02]  /*0790*/  IMAD.WIDE R24, R5.reuse, 0x4, R20 ;  /* 0x0000000405187825 */ /* 0x040fe400078e0214 */
[----:B------:R-:W3:Y:S04]  /*07a0*/  LDG.E R14, desc[UR6][R14.64] ;  /* 0x000000060e0e7981 */ /* 0x000ee8000c1e1900 */
[----:B------:R-:W5:Y:S04]  /*07b0*/  LDG.E R20, desc[UR6][R20.64] ;  /* 0x0000000614147981 */ /* 0x000f68000c1e1900 */
[----:B------:R-:W5:Y:S01]  /*07c0*/  LDG.E R24, desc[UR6][R24.64] ;  /* 0x0000000618187981 */ /* 0x000f62000c1e1900 */
[----:B------:R-:W-:Y:S01]  /*07d0*/  PLOP3.LUT P0, PT, PT, PT, PT, 0x8, 0x80 ;  /* 0x000000000080781c */ /* 0x000fe20003f0e170 */
[----:B------:R-:W-:Y:S01]  /*07e0*/  IMAD R6, R5, 0x4, R6 ;  /* 0x0000000405067824 */ /* 0x000fe200078e0206 */
[----:B------:R-:W-:-:S02]  /*07f0*/  IADD3 R2, PT, PT, R2, 0x8, RZ ;  /* 0x0000000802027810 */ /* 0x000fc40007ffe0ff */
[----:B--2---:R-:W-:-:S04]  /*0800*/  IADD3 R23, PT, PT, R16, R23, R8 ;  /* 0x0000001710177210 */ /* 0x004fc80007ffe008 */
[----:B----4-:R-:W-:-:S04]  /*0810*/  IADD3 R23, PT, PT, R18, R12, R23 ;  /* 0x0000000c12177210 */ /* 0x010fc80007ffe017 */
[----:B---3--:R-:W-:-:S04]  /*0820*/  IADD3 R23, PT, PT, R14, R10, R23 ;  /* 0x0000000a0e177210 */ /* 0x008fc80007ffe017 */
[----:B-----5:R-:W-:-:S07]  /*0830*/  IADD3 R8, PT, PT, R24, R20, R23 ;  /* 0x0000001418087210 */ /* 0x020fce0007ffe017 */
.L_x_10:
[----:B------:R-:W-:Y:S05]  /*0840*/  BSYNC.RECONVERGENT B3 ;  /* 0x0000000000037941 */ /* 0x000fea0003800200 */
.L_x_9:
[----:B------:R-:W-:-:S13]  /*0850*/  ISETP.NE.OR P0, PT, R2, RZ, P0 ;  /* 0x000000ff0200720c */ /* 0x000fda0000705670 */
[----:B------:R-:W-:Y:S05]  /*0860*/  @!P0 BREAK.RELIABLE B0 ;  /* 0x0000000000008942 */ /* 0x000fea0003800100 */
[----:B------:R-:W-:Y:S05]  /*0870*/  @!P0 BRA `(.L_x_3) ;  /* 0x0000000000408947 */ /* 0x000fea0003800000 */
.L_x_5:
[----:B------:R-:W-:Y:S05]  /*0880*/  BSYNC.RELIABLE B0 ;  /* 0x0000000000007941 */ /* 0x000fea0003800100 */
.L_x_4:
[----:B------:R-:W0:Y:S02]  /*0890*/  LDC.64 R10, c[0x0][0x380] ;  /* 0x0000e000ff0a7b82 */ /* 0x000e240000000a00 */
[----:B0-----:R-:W-:-:S04]  /*08a0*/  IMAD.WIDE R10, R6, 0x4, R10 ;  /* 0x00000004060a7825 */ /* 0x001fc800078e020a */
[C---:B------:R-:W-:Y:S02]  /*08b0*/  IMAD.WIDE R12, R5.reuse, 0x4, R10 ;  /* 0x00000004050c7825 */ /* 0x040fe400078e020a */
[----:B------:R-:W2:Y:S02]  /*08c0*/  LDG.E R11, desc[UR6][R10.64] ;  /* 0x000000060a0b7981 */ /* 0x000ea4000c1e1900 */
[C---:B------:R-:W-:Y:S02]  /*08d0*/  IMAD.WIDE R14, R5.reuse, 0x4, R12 ;  /* 0x00000004050e7825 */ /* 0x040fe400078e020c */
[----:B------:R-:W2:Y:S02]  /*08e0*/  LDG.E R12, desc[UR6][R12.64] ;  /* 0x000000060c0c7981 */ /* 0x000ea4000c1e1900 */
[----:B------:R-:W-:Y:S02]  /*08f0*/  IMAD.WIDE R16, R5, 0x4, R14 ;  /* 0x0000000405107825 */ /* 0x000fe400078e020e */
[----:B------:R-:W3:Y:S04]  /*0900*/  LDG.E R15, desc[UR6][R14.64] ;  /* 0x000000060e0f7981 */ /* 0x000ee8000c1e1900 */
[----:B------:R-:W3:Y:S01]  /*0910*/  LDG.E R16, desc[UR6][R16.64] ;  /* 0x0000000610107981 */ /* 0x000ee2000c1e1900 */
[----:B------:R-:W-:-:S04]  /*0920*/  IADD3 R2, PT, PT, R2, 0x4, RZ ;  /* 0x0000000402027810 */ /* 0x000fc80007ffe0ff */
[----:B------:R-:W-:Y:S01]  /*0930*/  ISETP.NE.AND P0, PT, R2, RZ, PT ;  /* 0x000000ff0200720c */ /* 0x000fe20003f05270 */
[----:B------:R-:W-:Y:S01]  /*0940*/  IMAD R6, R5, 0x4, R6 ;  /* 0x0000000405067824 */ /* 0x000fe200078e0206 */
[----:B--2---:R-:W-:-:S04]  /*0950*/  IADD3 R8, PT, PT, R12, R11, R8 ;  /* 0x0000000b0c087210 */ /* 0x004fc80007ffe008 */
[----:B---3--:R-:W-:-:S07]  /*0960*/  IADD3 R8, PT, PT, R16, R15, R8 ;  /* 0x0000000f10087210 */ /* 0x008fce0007ffe008 */
[----:B------:R-:W-:Y:S05]  /*0970*/  @P0 BRA `(.L_x_4) ;  /* 0xfffffffc00c40947 */ /* 0x000fea000383ffff */
.L_x_3:
[----:B------:R-:W-:Y:S05]  /*0980*/  BSYNC.RECONVERGENT B1 ;  /* 0x0000000000017941 */ /* 0x000fea0003800200 */
.L_x_2:
[----:B------:R-:W-:-:S13]  /*0990*/  ISETP.NE.AND P0, PT, R7, RZ, PT ;  /* 0x000000ff0700720c */ /* 0x000fda0003f05270 */
[----:B------:R-:W-:Y:S05]  /*09a0*/  @!P0 BRA `(.L_x_1) ;  /* 0x0000000000248947 */ /* 0x000fea0003800000 */
[----:B------:R-:W0:Y:S01]  /*09b0*/  LDC.64 R10, c[0x0][0x380] ;  /* 0x0000e000ff0a7b82 */ /* 0x000e220000000a00 */
[----:B------:R-:W-:-:S07]  /*09c0*/  IADD3 R7, PT, PT, -R7, RZ, RZ ;  /* 0x000000ff07077210 */ /* 0x000fce0007ffe1ff */
.L_x_11:
[----:B0-----:R-:W-:-:S06]  /*09d0*/  IMAD.WIDE R12, R6, 0x4, R10 ;  /* 0x00000004060c7825 */ /* 0x001fcc00078e020a */
[----:B------:R-:W2:Y:S01]  /*09e0*/  LDG.E R13, desc[UR6][R12.64] ;  /* 0x000000060c0d7981 */ /* 0x000ea2000c1e1900 */
[----:B------:R-:W-:Y:S01]  /*09f0*/  VIADD R7, R7, 0x1 ;  /* 0x0000000107077836 */ /* 0x000fe20000000000 */
[----:B------:R-:W-:-:S04]  /*0a00*/  IADD3 R6, PT, PT, R5, R6, RZ ;  /* 0x0000000605067210 */ /* 0x000fc80007ffe0ff */
[----:B------:R-:W-:Y:S01]  /*0a10*/  ISETP.NE.AND P0, PT, R7, RZ, PT ;  /* 0x000000ff0700720c */ /* 0x000fe20003f05270 */
[----:B--2---:R-:W-:-:S12]  /*0a20*/  IMAD.IADD R8, R13, 0x1, R8 ;  /* 0x000000010d087824 */ /* 0x004fd800078e0208 */
[----:B------:R-:W-:Y:S05]  /*0a30*/  @P0 BRA `(.L_x_11) ;  /* 0xfffffffc00e40947 */ /* 0x000fea000383ffff */
.L_x_1:
[----:B------:R-:W-:Y:S05]  /*0a40*/  BSYNC.RECONVERGENT B2 ;  /* 0x0000000000027941 */ /* 0x000fea0003800200 */
.L_x_0:
[----:B------:R-:W-:Y:S05]  /*0a50*/  WARPSYNC.ALL ;  /* 0x0000000000007948 */ /* 0x000fea0003800000 */
[----:B------:R-:W0:Y:S01]  /*0a60*/  S2UR UR5, SR_CgaCtaId ;  /* 0x00000000000579c3 */ /* 0x000e220000008800 */
[----:B------:R-:W-:Y:S01]  /*0a70*/  UMOV UR4, 0x400 ;  /* 0x0000040000047882 */ /* 0x000fe20000000000 */
[----:B------:R-:W-:Y:S02]  /*0a80*/  ISETP.GE.U32.AND P1, PT, R4, 0x2, PT ;  /* 0x000000020400780c */ /* 0x000fe40003f26070 */
[----:B------:R-:W-:Y:S01]  /*0a90*/  ISETP.NE.AND P0, PT, R0, RZ, PT ;  /* 0x000000ff0000720c */ /* 0x000fe20003f05270 */
[----:B0-----:R-:W-:-:S06]  /*0aa0*/  ULEA UR4, UR5, UR4, 0x18 ;  /* 0x0000000405047291 */ /* 0x001fcc000f8ec0ff */
[----:B------:R-:W-:-:S05]  /*0ab0*/  LEA R5, R0, UR4, 0x2 ;  /* 0x0000000400057c11 */ /* 0x000fca000f8e10ff */
[----:B------:R0:W-:Y:S01]  /*0ac0*/  STS [R5], R8 ;  /* 0x0000000805007388 */ /* 0x0001e20000000800 */
[----:B------:R-:W-:Y:S06]  /*0ad0*/  BAR.SYNC.DEFER_BLOCKING 0x0 ;  /* 0x0000000000007b1d */ /* 0x000fec0000010000 */
[----:B------:R-:W-:Y:S05]  /*0ae0*/  @!P1 BRA `(.L_x_12) ;  /* 0x00000000002c9947 */ /* 0x000fea0003800000 */
.L_x_13:
[----:B0-----:R-:W-:-:S04]  /*0af0*/  SHF.R.U32.HI R8, RZ, 0x1, R4 ;  /* 0x00000001ff087819 */ /* 0x001fc80000011604 */
[----:B------:R-:W-:-:S13]  /*0b00*/  ISETP.GE.U32.AND P1, PT, R0, R8, PT ;  /* 0x000000080000720c */ /* 0x000fda0003f26070 */
[----:B------:R-:W-:Y:S01]  /*0b10*/  @!P1 LEA R2, R8, R5, 0x2 ;  /* 0x0000000508029211 */ /* 0x000fe200078e10ff */
[----:B------:R-:W-:Y:S05]  /*0b20*/  @!P1 LDS R7, [R5] ;  /* 0x0000000005079984 */ /* 0x000fea0000000800 */
[----:B------:R-:W0:Y:S02]  /*0b30*/  @!P1 LDS R2, [R2] ;  /* 0x0000000002029984 */ /* 0x000e240000000800 */
[----:B0-----:R-:W-:-:S05]  /*0b40*/  @!P1 IMAD.IADD R6, R2, 0x1, R7 ;  /* 0x0000000102069824 */ /* 0x001fca00078e0207 */
[----:B------:R1:W-:Y:S01]  /*0b50*/  @!P1 STS [R5], R6 ;  /* 0x0000000605009388 */ /* 0x0003e20000000800 */
[----:B------:R-:W-:Y:S01]  /*0b60*/  BAR.SYNC.DEFER_BLOCKING 0x0 ;  /* 0x0000000000007b1d */ /* 0x000fe20000010000 */
[----:B------:R-:W-:Y:S02]  /*0b70*/  ISETP.GT.U32.AND P1, PT, R4, 0x3, PT ;  /* 0x000000030400780c */ /* 0x000fe40003f24070 */
[----:B------:R-:W-:-:S11]  /*0b80*/  MOV R4, R8 ;  /* 0x0000000800047202 */ /* 0x000fd60000000f00 */
[----:B-1----:R-:W-:Y:S05]  /*0b90*/  @P1 BRA `(.L_x_13) ;  /* 0xfffffffc00d41947 */ /* 0x002fea000383ffff */
.L_x_12:
[----:B------:R-:W-:Y:S05]  /*0ba0*/  @P0 EXIT ;  /* 0x000000000000094d */ /* 0x000fea0003800000 */
[----:B------:R-:W1:Y:S01]  /*0bb0*/  S2UR UR5, SR_CgaCtaId ;  /* 0x00000000000579c3 */ /* 0x000e620000008800 */
[----:B------:R-:W-:-:S07]  /*0bc0*/  UMOV UR4, 0x400 ;  /* 0x0000040000047882 */ /* 0x000fce0000000000 */
[----:B0-----:R-:W0:Y:S01]  /*0bd0*/  LDC.64 R4, c[0x0][0x388] ;  /* 0x0000e200ff047b82 */ /* 0x001e220000000a00 */
[----:B-1----:R-:W-:Y:S01]  /*0be0*/  ULEA UR4, UR5, UR4, 0x18 ;  /* 0x0000000405047291 */ /* 0x002fe2000f8ec0ff */
[----:B0-----:R-:W-:-:S08]  /*0bf0*/  IMAD.WIDE.U32 R2, R3, 0x4, R4 ;  /* 0x0000000403027825 */ /* 0x001fd000078e0004 */
[----:B------:R-:W0:Y:S04]  /*0c00*/  LDS R7, [UR4] ;  /* 0x00000004ff077984 */ /* 0x000e280008000800 */
[----:B0-----:R-:W-:Y:S01]  /*0c10*/  STG.E desc[UR6][R2.64], R7 ;  /* 0x0000000702007986 */ /* 0x001fe2000c101906 */
[----:B------:R-:W-:Y:S05]  /*0c20*/  EXIT ;  /* 0x000000000000794d */ /* 0x000fea0003800000 */
.L_x_14:
[----:B------:R-:W-:-:S00]  /*0c30*/  BRA `(.L_x_14) ;  /* 0xfffffffc00fc7947 */ /* 0x000fc0000383ffff */
[----:B------:R-:W-:-:S00]  /*0c40*/  NOP ;  /* 0x0000000000007918 */ /* 0x000fc00000000000 */
        /* <DEDUP_REMOVED lines=11> */
.L_x_15:


//--------------------- .nv.shared._Z10sum_kernelILi256EEvPiS0_ --------------------------
	.section	.nv.shared._Z10sum_kernelILi256EEvPiS0_,"aw",@nobits
	.sectionflags	@""
	.align	4
.nv.shared._Z10sum_kernelILi256EEvPiS0_:
	.zero		2048


//--------------------- .nv.shared.reserved.0     --------------------------
	.section	.nv.shared.reserved.0,"aw",@nobits
	.weak		__nv_reservedSMEM_offset_0_alias
	.size		__nv_reservedSMEM_offset_0_alias, 0, 64
	.other		__nv_reservedSMEM_offset_0_alias,@"STO_CUDA_RESERVED_SHARED STV_DEFAULT"
__nv_reservedSMEM_offset_0_alias:
	.zero		0
	.zero		64


//--------------------- .nv.constant0._Z10sum_kernelILi256EEvPiS0_ --------------------------
	.section	.nv.constant0._Z10sum_kernelILi256EEvPiS0_,"a",@progbits
	.sectionflags	@""
	.align	4
.nv.constant0._Z10sum_kernelILi256EEvPiS0_:
	.zero		912


//--------------------- SYMBOLS --------------------------

	.type		.nv.reservedSmem.offset0,@object
	.size		.nv.reservedSmem.offset0,0x4
	.type		.nv.reservedSmem.cap,@object
	.size		.nv.reservedSmem.cap,0x4
